//
// Generated by NVIDIA NVVM Compiler
//
// Compiler Build ID: CL-36424714
// Cuda compilation tools, release 13.0, V13.0.88
// Based on NVVM 20.0.0
//

.version 9.0
.target sm_100
.address_size 64

	// .globl	_Z12mandelKernelffffPiiii

.visible .entry _Z12mandelKernelffffPiiii(
	.param .f32 _Z12mandelKernelffffPiiii_param_0,
	.param .f32 _Z12mandelKernelffffPiiii_param_1,
	.param .f32 _Z12mandelKernelffffPiiii_param_2,
	.param .f32 _Z12mandelKernelffffPiiii_param_3,
	.param .u64 .ptr .align 1 _Z12mandelKernelffffPiiii_param_4,
	.param .u32 _Z12mandelKernelffffPiiii_param_5,
	.param .u32 _Z12mandelKernelffffPiiii_param_6,
	.param .u32 _Z12mandelKernelffffPiiii_param_7
)
{
	.reg .pred 	%p<14>;
	.reg .b32 	%r<29>;
	.reg .b32 	%f<69>;
	.reg .b64 	%rd<5>;

	ld.param.f32 	%f37, [_Z12mandelKernelffffPiiii_param_0];
	ld.param.f32 	%f38, [_Z12mandelKernelffffPiiii_param_1];
	ld.param.f32 	%f39, [_Z12mandelKernelffffPiiii_param_2];
	ld.param.f32 	%f40, [_Z12mandelKernelffffPiiii_param_3];
	ld.param.u64 	%rd1, [_Z12mandelKernelffffPiiii_param_4];
	ld.param.u32 	%r14, [_Z12mandelKernelffffPiiii_param_5];
	ld.param.u32 	%r16, [_Z12mandelKernelffffPiiii_param_6];
	ld.param.u32 	%r15, [_Z12mandelKernelffffPiiii_param_7];
	mov.u32 	%r18, %ctaid.x;
	mov.u32 	%r19, %ntid.x;
	mov.u32 	%r20, %tid.x;
	mad.lo.s32 	%r1, %r18, %r19, %r20;
	mov.u32 	%r21, %ctaid.y;
	mov.u32 	%r22, %ntid.y;
	mov.u32 	%r23, %tid.y;
	mad.lo.s32 	%r24, %r21, %r22, %r23;
	setp.ge.s32 	%p1, %r1, %r14;
	setp.ge.s32 	%p2, %r24, %r16;
	and.pred  	%p3, %p1, %p2;
	@%p3 bra 	$L__BB0_20;
	cvt.rn.f32.s32 	%f41, %r1;
	fma.rn.f32 	%f1, %f39, %f41, %f37;
	cvt.rn.f32.u32 	%f42, %r24;
	fma.rn.f32 	%f2, %f40, %f42, %f38;
	mad.lo.s32 	%r3, %r14, %r24, %r1;
	setp.lt.s32 	%p4, %r15, 1;
	mov.b32 	%r28, 0;
	@%p4 bra 	$L__BB0_19;
	mov.b32 	%r28, 0;
	mov.f32 	%f67, %f2;
	mov.f32 	%f68, %f1;
$L__BB0_3:
	mul.f32 	%f5, %f68, %f68;
	mul.f32 	%f6, %f67, %f67;
	add.f32 	%f43, %f5, %f6;
	setp.gt.f32 	%p5, %f43, 0f40800000;
	@%p5 bra 	$L__BB0_19;
	sub.f32 	%f44, %f5, %f6;
	add.f32 	%f45, %f68, %f68;
	add.f32 	%f7, %f1, %f44;
	fma.rn.f32 	%f8, %f45, %f67, %f2;
	mul.f32 	%f9, %f7, %f7;
	mul.f32 	%f10, %f8, %f8;
	add.f32 	%f46, %f10, %f9;
	setp.gt.f32 	%p6, %f46, 0f40800000;
	@%p6 bra 	$L__BB0_12;
	sub.f32 	%f47, %f9, %f10;
	add.f32 	%f48, %f7, %f7;
	add.f32 	%f11, %f1, %f47;
	fma.rn.f32 	%f12, %f8, %f48, %f2;
	mul.f32 	%f13, %f11, %f11;
	mul.f32 	%f14, %f12, %f12;
	add.f32 	%f49, %f13, %f14;
	setp.gt.f32 	%p7, %f49, 0f40800000;
	@%p7 bra 	$L__BB0_13;
	sub.f32 	%f50, %f13, %f14;
	add.f32 	%f51, %f11, %f11;
	add.f32 	%f15, %f1, %f50;
	fma.rn.f32 	%f16, %f12, %f51, %f2;
	mul.f32 	%f17, %f15, %f15;
	mul.f32 	%f18, %f16, %f16;
	add.f32 	%f52, %f17, %f18;
	setp.gt.f32 	%p8, %f52, 0f40800000;
	@%p8 bra 	$L__BB0_14;
	sub.f32 	%f53, %f17, %f18;
	add.f32 	%f54, %f15, %f15;
	add.f32 	%f19, %f1, %f53;
	fma.rn.f32 	%f20, %f16, %f54, %f2;
	mul.f32 	%f21, %f19, %f19;
	mul.f32 	%f22, %f20, %f20;
	add.f32 	%f55, %f21, %f22;
	setp.gt.f32 	%p9, %f55, 0f40800000;
	@%p9 bra 	$L__BB0_15;
	sub.f32 	%f56, %f21, %f22;
	add.f32 	%f57, %f19, %f19;
	add.f32 	%f23, %f1, %f56;
	fma.rn.f32 	%f24, %f20, %f57, %f2;
	mul.f32 	%f25, %f23, %f23;
	mul.f32 	%f26, %f24, %f24;
	add.f32 	%f58, %f25, %f26;
	setp.gt.f32 	%p10, %f58, 0f40800000;
	@%p10 bra 	$L__BB0_16;
	sub.f32 	%f59, %f25, %f26;
	add.f32 	%f60, %f23, %f23;
	add.f32 	%f27, %f1, %f59;
	fma.rn.f32 	%f28, %f24, %f60, %f2;
	mul.f32 	%f29, %f27, %f27;
	mul.f32 	%f30, %f28, %f28;
	add.f32 	%f61, %f29, %f30;
	setp.gt.f32 	%p11, %f61, 0f40800000;
	@%p11 bra 	$L__BB0_17;
	sub.f32 	%f62, %f29, %f30;
	add.f32 	%f63, %f27, %f27;
	add.f32 	%f31, %f1, %f62;
	fma.rn.f32 	%f32, %f28, %f63, %f2;
	mul.f32 	%f33, %f31, %f31;
	mul.f32 	%f34, %f32, %f32;
	add.f32 	%f64, %f33, %f34;
	setp.gt.f32 	%p12, %f64, 0f40800000;
	@%p12 bra 	$L__BB0_18;
	sub.f32 	%f65, %f33, %f34;
	add.f32 	%f66, %f31, %f31;
	add.f32 	%f68, %f1, %f65;
	fma.rn.f32 	%f67, %f32, %f66, %f2;
	add.s32 	%r28, %r28, 8;
	setp.lt.s32 	%p13, %r28, %r15;
	@%p13 bra 	$L__BB0_3;
	bra.uni 	$L__BB0_19;
$L__BB0_12:
	add.s32 	%r28, %r28, 1;
	bra.uni 	$L__BB0_19;
$L__BB0_13:
	add.s32 	%r28, %r28, 2;
	bra.uni 	$L__BB0_19;
$L__BB0_14:
	add.s32 	%r28, %r28, 3;
	bra.uni 	$L__BB0_19;
$L__BB0_15:
	add.s32 	%r28, %r28, 4;
	bra.uni 	$L__BB0_19;
$L__BB0_16:
	add.s32 	%r28, %r28, 5;
	bra.uni 	$L__BB0_19;
$L__BB0_17:
	add.s32 	%r28, %r28, 6;
	bra.uni 	$L__BB0_19;
$L__BB0_18:
	add.s32 	%r28, %r28, 7;
$L__BB0_19:
	cvta.to.global.u64 	%rd2, %rd1;
	mul.wide.s32 	%rd3, %r3, 4;
	add.s64 	%rd4, %rd2, %rd3;
	st.global.u32 	[%rd4], %r28;
$L__BB0_20:
	ret;

}


// ===== COMPILED SASS (sm_100) =====

	.target	sm_100

	.elftype	@"ET_EXEC"


//--------------------- .note.nv.tkinfo           --------------------------
	.section	.note.nv.tkinfo,"",@"SHT_NOTE"
	.sectionflags	@"SHF_NOTE_NV_TKINFO"
	.tkinfo
        /*0018*/ 	.word	0x00000002
        /*0030*/ 	.string	""
        /*0030*/ 	.string	"ptxas"
        /*0030*/ 	.string	"Cuda compilation tools, release 13.0, V13.0.88"
        /*0030*/ 	.string	"Build cuda_13.0.r13.0/compiler.36424714_0"
        /*0030*/ 	.string	"-arch sm_100 -m 64 "



//--------------------- .note.nv.cuinfo           --------------------------
	.section	.note.nv.cuinfo,"",@"SHT_NOTE"
	.sectionflags	@"SHF_NOTE_NV_CUINFO"
        /*0018*/ 	.short	0x0002
        /*001a*/ 	.short	0x0064
        /*001c*/ 	.short	0x0082
	.zero		2


//--------------------- .nv.info                  --------------------------
	.section	.nv.info,"",@"SHT_CUDA_INFO"
	.align	4


	//----- nvinfo : EIATTR_REGCOUNT
	.align		4
        /*0000*/ 	.byte	0x04, 0x2f
        /*0002*/ 	.short	(.L_1 - .L_0)
	.align		4
.L_0:
        /*0004*/ 	.word	index@(_Z12mandelKernelffffPiiii)
        /*0008*/ 	.word	0x0000000c


	//----- nvinfo : EIATTR_FRAME_SIZE
	.align		4
.L_1:
        /*000c*/ 	.byte	0x04, 0x11
        /*000e*/ 	.short	(.L_3 - .L_2)
	.align		4
.L_2:
        /*0010*/ 	.word	index@(_Z12mandelKernelffffPiiii)
        /*0014*/ 	.word	0x00000000


	//----- nvinfo : EIATTR_MIN_STACK_SIZE
	.align		4
.L_3:
        /*0018*/ 	.byte	0x04, 0x12
        /*001a*/ 	.short	(.L_5 - .L_4)
	.align		4
.L_4:
        /*001c*/ 	.word	index@(_Z12mandelKernelffffPiiii)
        /*0020*/ 	.word	0x00000000
.L_5:


//--------------------- .nv.compat                --------------------------
	.section	.nv.compat,"",@"SHT_CUDA_COMPAT_INFO"
	.align	4
        /*0000*/ 	.byte	0x02, 0x09, 0x00, 0x00, 0x02, 0x02, 0x01, 0x00, 0x02, 0x05, 0x05, 0x00, 0x03, 0x07, 0x01, 0x01
        /*0010*/ 	.byte	0x02, 0x03, 0x00, 0x00, 0x02, 0x06, 0x01, 0x00, 0x04, 0x0b, 0x08, 0x00, 0x01, 0x00, 0x00, 0x00
        /*0020*/ 	.byte	0x00, 0x00, 0x00, 0x00


//--------------------- .nv.info._Z12mandelKernelffffPiiii --------------------------
	.section	.nv.info._Z12mandelKernelffffPiiii,"",@"SHT_CUDA_INFO"
	.sectionflags	@""
	.align	4


	//----- nvinfo : EIATTR_CUDA_API_VERSION
	.align		4
        /*0000*/ 	.byte	0x04, 0x37
        /*0002*/ 	.short	(.L_7 - .L_6)
.L_6:
        /*0004*/ 	.word	0x00000082


	//----- nvinfo : EIATTR_KPARAM_INFO
	.align		4
.L_7:
        /*0008*/ 	.byte	0x04, 0x17
        /*000a*/ 	.short	(.L_9 - .L_8)
.L_8:
        /*000c*/ 	.word	0x00000000
        /*0010*/ 	.short	0x0007
        /*0012*/ 	.short	0x0020
        /*0014*/ 	.byte	0x00, 0xf0, 0x11, 0x00


	//----- nvinfo : EIATTR_KPARAM_INFO
	.align		4
.L_9:
        /*0018*/ 	.byte	0x04, 0x17
        /*001a*/ 	.short	(.L_11 - .L_10)
.L_10:
        /*001c*/ 	.word	0x00000000
        /*0020*/ 	.short	0x0006
        /*0022*/ 	.short	0x001c
        /*0024*/ 	.byte	0x00, 0xf0, 0x11, 0x00


	//----- nvinfo : EIATTR_KPARAM_INFO
	.align		4
.L_11:
        /*0028*/ 	.byte	0x04, 0x17
        /*002a*/ 	.short	(.L_13 - .L_12)
.L_12:
        /*002c*/ 	.word	0x00000000
        /*0030*/ 	.short	0x0005
        /*0032*/ 	.short	0x0018
        /*0034*/ 	.byte	0x00, 0xf0, 0x11, 0x00


	//----- nvinfo : EIATTR_KPARAM_INFO
	.align		4
.L_13:
        /*0038*/ 	.byte	0x04, 0x17
        /*003a*/ 	.short	(.L_15 - .L_14)
.L_14:
        /*003c*/ 	.word	0x00000000
        /*0040*/ 	.short	0x0004
        /*0042*/ 	.short	0x0010
        /*0044*/ 	.byte	0x00, 0xf5, 0x21, 0x00


	//----- nvinfo : EIATTR_KPARAM_INFO
	.align		4
.L_15:
        /*0048*/ 	.byte	0x04, 0x17
        /*004a*/ 	.short	(.L_17 - .L_16)
.L_16:
        /*004c*/ 	.word	0x00000000
        /*0050*/ 	.short	0x0003
        /*0052*/ 	.short	0x000c
        /*0054*/ 	.byte	0x00, 0xf0, 0x11, 0x00


	//----- nvinfo : EIATTR_KPARAM_INFO
	.align		4
.L_17:
        /*0058*/ 	.byte	0x04, 0x17
        /*005a*/ 	.short	(.L_19 - .L_18)
.L_18:
        /*005c*/ 	.word	0x00000000
        /*0060*/ 	.short	0x0002
        /*0062*/ 	.short	0x0008
        /*0064*/ 	.byte	0x00, 0xf0, 0x11, 0x00


	//----- nvinfo : EIATTR_KPARAM_INFO
	.align		4
.L_19:
        /*0068*/ 	.byte	0x04, 0x17
        /*006a*/ 	.short	(.L_21 - .L_20)
.L_20:
        /*006c*/ 	.word	0x00000000
        /*0070*/ 	.short	0x0001
        /*0072*/ 	.short	0x0004
        /*0074*/ 	.byte	0x00, 0xf0, 0x11, 0x00


	//----- nvinfo : EIATTR_KPARAM_INFO
	.align		4
.L_21:
        /*0078*/ 	.byte	0x04, 0x17
        /*007a*/ 	.short	(.L_23 - .L_22)
.L_22:
        /*007c*/ 	.word	0x00000000
        /*0080*/ 	.short	0x0000
        /*0082*/ 	.short	0x0000
        /*0084*/ 	.byte	0x00, 0xf0, 0x11, 0x00


	//----- nvinfo : EIATTR_SPARSE_MMA_MASK
	.align		4
.L_23:
        /*0088*/ 	.byte	0x03, 0x50
        /*008a*/ 	.short	0x0000


	//----- nvinfo : EIATTR_MAXREG_COUNT
	.align		4
        /*008c*/ 	.byte	0x03, 0x1b
        /*008e*/ 	.short	0x00ff


	//----- nvinfo : EIATTR_MERCURY_ISA_VERSION
	.align		4
        /*0090*/ 	.byte	0x03, 0x5f
        /*0092*/ 	.short	0x0101


	//----- nvinfo : EIATTR_VRC_CTA_INIT_COUNT
	.align		4
        /*0094*/ 	.byte	0x02, 0x4a
	.zero		1
	.zero		1


	//----- nvinfo : EIATTR_EXIT_INSTR_OFFSETS
	.align		4
        /*0098*/ 	.byte	0x04, 0x1c
        /*009a*/ 	.short	(.L_25 - .L_24)


	//   ....[0]....
.L_24:
        /*009c*/ 	.word	0x000000c0


	//   ....[1]....
        /*00a0*/ 	.word	0x000007b0


	//----- nvinfo : EIATTR_CRS_STACK_SIZE
	.align		4
.L_25:
        /*00a4*/ 	.byte	0x04, 0x1e
        /*00a6*/ 	.short	(.L_27 - .L_26)
.L_26:
        /*00a8*/ 	.word	0x00000000


	//----- nvinfo : EIATTR_CBANK_PARAM_SIZE
	.align		4
.L_27:
        /*00ac*/ 	.byte	0x03, 0x19
        /*00ae*/ 	.short	0x0024


	//----- nvinfo : EIATTR_PARAM_CBANK
	.align		4
        /*00b0*/ 	.byte	0x04, 0x0a
        /*00b2*/ 	.short	(.L_29 - .L_28)
	.align		4
.L_28:
        /*00b4*/ 	.word	index@(.nv.constant0._Z12mandelKernelffffPiiii)
        /*00b8*/ 	.short	0x0380
        /*00ba*/ 	.short	0x0024


	//----- nvinfo : EIATTR_SW_WAR
	.align		4
.L_29:
        /*00bc*/ 	.byte	0x04, 0x36
        /*00be*/ 	.short	(.L_31 - .L_30)
.L_30:
        /*00c0*/ 	.word	0x00000008
.L_31:


//--------------------- .nv.callgraph             --------------------------
	.section	.nv.callgraph,"",@"SHT_CUDA_CALLGRAPH"
	.align	4
	.sectionentsize	8
	.align		4
        /*0000*/ 	.word	0x00000000
	.align		4
        /*0004*/ 	.word	0xffffffff
	.align		4
        /*0008*/ 	.word	0x00000000
	.align		4
        /*000c*/ 	.word	0xfffffffe
	.align		4
        /*0010*/ 	.word	0x00000000
	.align		4
        /*0014*/ 	.word	0xfffffffd
	.align		4
        /*0018*/ 	.word	0x00000000
	.align		4
        /*001c*/ 	.word	0xfffffffc


//--------------------- .text._Z12mandelKernelffffPiiii --------------------------
	.section	.text._Z12mandelKernelffffPiiii,"ax",@progbits
	.align	128
        .global         _Z12mandelKernelffffPiiii
        .type           _Z12mandelKernelffffPiiii,@function
        .size           _Z12mandelKernelffffPiiii,(.L_x_11 - _Z12mandelKernelffffPiiii)
        .other          _Z12mandelKernelffffPiiii,@"STO_CUDA_ENTRY STV_DEFAULT"
_Z12mandelKernelffffPiiii:
.text._Z12mandelKernelffffPiiii:
[----:B------:R-:W-:Y:S01]  /*0000*/  LDC R1, c[0x0][0x37c] ;  /* 0x0000df00ff017b82 */ /* 0x000fe20000000800 */
[----:B------:R-:W0:Y:S07]  /*0010*/  S2R R3, SR_TID.X ;  /* 0x0000000000037919 */ /* 0x000e2e0000002100 */
[----:B------:R-:W0:Y:S01]  /*0020*/  S2UR UR4, SR_CTAID.X ;  /* 0x00000000000479c3 */ /* 0x000e220000002500 */
[----:B------:R-:W1:Y:S01]  /*0030*/  LDCU.64 UR6, c[0x0][0x398] ;  /* 0x00007300ff0677ac */ /* 0x000e620008000a00 */
[----:B------:R-:W2:Y:S06]  /*0040*/  S2R R5, SR_TID.Y ;  /* 0x0000000000057919 */ /* 0x000eac0000002200 */
[----:B------:R-:W0:Y:S08]  /*0050*/  LDC R0, c[0x0][0x360] ;  /* 0x0000d800ff007b82 */ /* 0x000e300000000800 */
[----:B------:R-:W2:Y:S08]  /*0060*/  S2UR UR5, SR_CTAID.Y ;  /* 0x00000000000579c3 */ /* 0x000eb00000002600 */
[----:B------:R-:W2:Y:S01]  /*0070*/  LDC R2, c[0x0][0x364] ;  /* 0x0000d900ff027b82 */ /* 0x000ea20000000800 */
[----:B0-----:R-:W-:-:S05]  /*0080*/  IMAD R0, R0, UR4, R3 ;  /* 0x0000000400007c24 */ /* 0x001fca000f8e0203 */
[----:B-1----:R-:W-:Y:S01]  /*0090*/  ISETP.GE.AND P1, PT, R0, UR6, PT ;  /* 0x0000000600007c0c */ /* 0x002fe2000bf26270 */
[----:B--2---:R-:W-:-:S05]  /*00a0*/  IMAD R3, R2, UR5, R5 ;  /* 0x0000000502037c24 */ /* 0x004fca000f8e0205 */
[----:B------:R-:W-:-:S13]  /*00b0*/  ISETP.GE.AND P0, PT, R3, UR7, PT ;  /* 0x0000000703007c0c */ /* 0x000fda000bf06270 */
[----:B------:R-:W-:Y:S05]  /*00c0*/  @P0 EXIT P1 ;  /* 0x000000000000094d */ /* 0x000fea0000800000 */
[----:B------:R-:W0:Y:S01]  /*00d0*/  LDCU UR7, c[0x0][0x3a0] ;  /* 0x00007400ff0777ac */ /* 0x000e220008000800 */
[----:B------:R-:W1:Y:S01]  /*00e0*/  LDC.64 R8, c[0x0][0x380] ;  /* 0x0000e000ff087b82 */ /* 0x000e620000000a00 */
[----:B------:R-:W-:Y:S01]  /*00f0*/  I2FP.F32.S32 R5, R0 ;  /* 0x0000000000057245 */ /* 0x000fe20000201400 */
[----:B------:R-:W-:Y:S01]  /*0100*/  HFMA2 R2, -RZ, RZ, 0, 0 ;  /* 0x00000000ff027431 */ /* 0x000fe200000001ff */
[----:B------:R-:W-:Y:S01]  /*0110*/  I2FP.F32.U32 R4, R3 ;  /* 0x0000000300047245 */ /* 0x000fe20000201000 */
[----:B------:R-:W-:Y:S01]  /*0120*/  IMAD R0, R3, UR6, R0 ;  /* 0x0000000603007c24 */ /* 0x000fe2000f8e0200 */
[----:B------:R-:W2:Y:S03]  /*0130*/  LDCU.64 UR4, c[0x0][0x358] ;  /* 0x00006b00ff0477ac */ /* 0x000ea60008000a00 */
[----:B------:R-:W1:Y:S01]  /*0140*/  LDC.64 R6, c[0x0][0x388] ;  /* 0x0000e200ff067b82 */ /* 0x000e620000000a00 */
[----:B0-----:R-:W-:Y:S01]  /*0150*/  UISETP.GE.AND UP0, UPT, UR7, 0x1, UPT ;  /* 0x000000010700788c */ /* 0x001fe2000bf06270 */
[----:B-1----:R-:W-:Y:S01]  /*0160*/  FFMA R3, R5, R6, R8 ;  /* 0x0000000605037223 */ /* 0x002fe20000000008 */
[----:B------:R-:W-:-:S07]  /*0170*/  FFMA R4, R4, R7, R9 ;  /* 0x0000000704047223 */ /* 0x000fce0000000009 */
[----:B--2---:R-:W-:Y:S05]  /*0180*/  BRA.U !UP0, `(.L_x_0) ;  /* 0x00000005087c7547 */ /* 0x004fea000b800000 */
[----:B------:R-:W-:Y:S01]  /*0190*/  BSSY.RECONVERGENT B0, `(.L_x_0) ;  /* 0x000005e000007945 */ /* 0x000fe20003800200 */
[----:B------:R-:W-:Y:S01]  /*01a0*/  MOV R2, RZ ;  /* 0x000000ff00027202 */ /* 0x000fe20000000f00 */
[----:B------:R-:W0:Y:S01]  /*01b0*/  LDCU UR6, c[0x0][0x3a0] ;  /* 0x00007400ff0677ac */ /* 0x000e220008000800 */
[----:B------:R-:W-:Y:S02]  /*01c0*/  MOV R5, R4 ;  /* 0x0000000400057202 */ /* 0x000fe40000000f00 */
[----:B------:R-:W-:-:S07]  /*01d0*/  MOV R6, R3 ;  /* 0x0000000300067202 */ /* 0x000fce0000000f00 */
.L_x_9:
[----:B------:R-:W-:Y:S01]  /*01e0*/  FMUL R8, R6, R6 ;  /* 0x0000000606087220 */ /* 0x000fe20000400000 */
[----:B------:R-:W-:-:S04]  /*01f0*/  FMUL R7, R5, R5 ;  /* 0x0000000505077220 */ /* 0x000fc80000400000 */
[----:B------:R-:W-:-:S05]  /*0200*/  FADD R9, R8, R7 ;  /* 0x0000000708097221 */ /* 0x000fca0000000000 */
[----:B------:R-:W-:-:S13]  /*0210*/  FSETP.GT.AND P0, PT, R9, 4, PT ;  /* 0x408000000900780b */ /* 0x000fda0003f04000 */
[----:B------:R-:W-:Y:S05]  /*0220*/  @P0 BRA `(.L_x_1) ;  /* 0x0000000400500947 */ /* 0x000fea0003800000 */
[----:B------:R-:W-:Y:S01]  /*0230*/  FADD R8, R8, -R7 ;  /* 0x8000000708087221 */ /* 0x000fe20000000000 */
[----:B------:R-:W-:-:S03]  /*0240*/  FADD R7, R6, R6 ;  /* 0x0000000606077221 */ /* 0x000fc60000000000 */
[----:B------:R-:W-:Y:S01]  /*0250*/  FADD R8, R3, R8 ;  /* 0x0000000803087221 */ /* 0x000fe20000000000 */
[----:B------:R-:W-:-:S03]  /*0260*/  FFMA R7, R7, R5, R4 ;  /* 0x0000000507077223 */ /* 0x000fc60000000004 */
        /* <DEDUP_REMOVED lines=59> */
[----:B------:R-:W-:Y:S01]  /*0620*/  IADD3 R2, PT, PT, R2, 0x8, RZ ;  /* 0x0000000802027810 */ /* 0x000fe20007ffe0ff */
[----:B------:R-:W-:Y:S01]  /*0630*/  FADD R5, R6, R6 ;  /* 0x0000000606057221 */ /* 0x000fe20000000000 */
[----:B------:R-:W-:Y:S02]  /*0640*/  FADD R6, R8, -R9 ;  /* 0x8000000908067221 */ /* 0x000fe40000000000 */
[----:B0-----:R-:W-:Y:S01]  /*0650*/  ISETP.GE.AND P0, PT, R2, UR6, PT ;  /* 0x0000000602007c0c */ /* 0x001fe2000bf06270 */
[----:B------:R-:W-:Y:S01]  /*0660*/  FFMA R5, R7, R5, R4 ;  /* 0x0000000507057223 */ /* 0x000fe20000000004 */
[----:B------:R-:W-:-:S11]  /*0670*/  FADD R6, R3, R6 ;  /* 0x0000000603067221 */ /* 0x000fd60000000000 */
[----:B------:R-:W-:Y:S05]  /*0680*/  @!P0 BRA `(.L_x_9) ;  /* 0xfffffff800d48947 */ /* 0x000fea000383ffff */
[----:B------:R-:W-:Y:S05]  /*0690*/  BRA `(.L_x_1) ;  /* 0x0000000000347947 */ /* 0x000fea0003800000 */
.L_x_8:
[----:B------:R-:W-:Y:S01]  /*06a0*/  IADD3 R2, PT, PT, R2, 0x7, RZ ;  /* 0x0000000702027810 */ /* 0x000fe20007ffe0ff */
[----:B------:R-:W-:Y:S06]  /*06b0*/  BRA `(.L_x_1) ;  /* 0x00000000002c7947 */ /* 0x000fec0003800000 */
.L_x_7:
[----:B------:R-:W-:Y:S01]  /*06c0*/  IADD3 R2, PT, PT, R2, 0x6, RZ ;  /* 0x0000000602027810 */ /* 0x000fe20007ffe0ff */
[----:B------:R-:W-:Y:S06]  /*06d0*/  BRA `(.L_x_1) ;  /* 0x0000000000247947 */ /* 0x000fec0003800000 */
.L_x_6:
[----:B------:R-:W-:Y:S01]  /*06e0*/  IADD3 R2, PT, PT, R2, 0x5, RZ ;  /* 0x0000000502027810 */ /* 0x000fe20007ffe0ff */
[----:B------:R-:W-:Y:S06]  /*06f0*/  BRA `(.L_x_1) ;  /* 0x00000000001c7947 */ /* 0x000fec0003800000 */
.L_x_5:
[----:B------:R-:W-:Y:S01]  /*0700*/  IADD3 R2, PT, PT, R2, 0x4, RZ ;  /* 0x0000000402027810 */ /* 0x000fe20007ffe0ff */
[----:B------:R-:W-:Y:S06]  /*0710*/  BRA `(.L_x_1) ;  /* 0x0000000000147947 */ /* 0x000fec0003800000 */
.L_x_4:
[----:B------:R-:W-:Y:S01]  /*0720*/  IADD3 R2, PT, PT, R2, 0x3, RZ ;  /* 0x0000000302027810 */ /* 0x000fe20007ffe0ff */
[----:B------:R-:W-:Y:S06]  /*0730*/  BRA `(.L_x_1) ;  /* 0x00000000000c7947 */ /* 0x000fec0003800000 */
.L_x_3:
[----:B------:R-:W-:Y:S01]  /*0740*/  IADD3 R2, PT, PT, R2, 0x2, RZ ;  /* 0x0000000202027810 */ /* 0x000fe20007ffe0ff */
[----:B------:R-:W-:Y:S06]  /*0750*/  BRA `(.L_x_1) ;  /* 0x0000000000047947 */ /* 0x000fec0003800000 */
.L_x_2:
[----:B------:R-:W-:-:S07]  /*0760*/  IADD3 R2, PT, PT, R2, 0x1, RZ ;  /* 0x0000000102027810 */ /* 0x000fce0007ffe0ff */
.L_x_1:
[----:B0-----:R-:W-:Y:S05]  /*0770*/  BSYNC.RECONVERGENT B0 ;  /* 0x0000000000007941 */ /* 0x001fea0003800200 */
.L_x_0:
[----:B------:R-:W0:Y:S02]  /*0780*/  LDC.64 R4, c[0x0][0x390] ;  /* 0x0000e400ff047b82 */ /* 0x000e240000000a00 */
[----:B0-----:R-:W-:-:S05]  /*0790*/  IMAD.WIDE R4, R0, 0x4, R4 ;  /* 0x0000000400047825 */ /* 0x001fca00078e0204 */
[----:B------:R-:W-:Y:S01]  /*07a0*/  STG.E desc[UR4][R4.64], R2 ;  /* 0x0000000204007986 */ /* 0x000fe2000c101904 */
[----:B------:R-:W-:Y:S05]  /*07b0*/  EXIT ;  /* 0x000000000000794d */ /* 0x000fea0003800000 */
.L_x_10:
[----:B------:R-:W-:-:S00]  /*07c0*/  BRA `(.L_x_10) ;  /* 0xfffffffc00fc7947 */ /* 0x000fc0000383ffff */
[----:B------:R-:W-:-:S00]  /*07d0*/  NOP ;  /* 0x0000000000007918 */ /* 0x000fc00000000000 */
        /* <DEDUP_REMOVED lines=10> */
.L_x_11:


//--------------------- .nv.shared.reserved.0     --------------------------
	.section	.nv.shared.reserved.0,"aw",@nobits
	.weak		__nv_reservedSMEM_offset_0_alias
	.size		__nv_reservedSMEM_offset_0_alias, 0, 64
	.other		__nv_reservedSMEM_offset_0_alias,@"STO_CUDA_RESERVED_SHARED STV_DEFAULT"
__nv_reservedSMEM_offset_0_alias:
	.zero		0
	.zero		64


//--------------------- .nv.constant0._Z12mandelKernelffffPiiii --------------------------
	.section	.nv.constant0._Z12mandelKernelffffPiiii,"a",@progbits
	.sectionflags	@""
	.align	4
.nv.constant0._Z12mandelKernelffffPiiii:
	.zero		932


//--------------------- SYMBOLS --------------------------

	.type		.nv.reservedSmem.offset0,@object
	.size		.nv.reservedSmem.offset0,0x4
